//
// Generated by NVIDIA NVVM Compiler
//
// Compiler Build ID: CL-36424714
// Cuda compilation tools, release 13.0, V13.0.88
// Based on NVVM 20.0.0
//

.version 9.0
.target sm_100
.address_size 64

	// .globl	pack_rays_kernel

.visible .entry pack_rays_kernel(
	.param .u64 .ptr .align 1 pack_rays_kernel_param_0,
	.param .u64 .ptr .align 1 pack_rays_kernel_param_1,
	.param .u64 .ptr .align 1 pack_rays_kernel_param_2,
	.param .u64 .ptr .align 1 pack_rays_kernel_param_3,
	.param .u64 .ptr .align 1 pack_rays_kernel_param_4,
	.param .u64 .ptr .align 1 pack_rays_kernel_param_5,
	.param .u64 .ptr .align 1 pack_rays_kernel_param_6,
	.param .u64 .ptr .align 1 pack_rays_kernel_param_7,
	.param .u32 pack_rays_kernel_param_8
)
{
	.reg .pred 	%p<2>;
	.reg .b32 	%r<6>;
	.reg .b32 	%f<7>;
	.reg .b64 	%rd<29>;

	ld.param.u64 	%rd2, [pack_rays_kernel_param_1];
	ld.param.u64 	%rd4, [pack_rays_kernel_param_3];
	ld.param.u64 	%rd5, [pack_rays_kernel_param_4];
	ld.param.u64 	%rd6, [pack_rays_kernel_param_5];
	ld.param.u64 	%rd7, [pack_rays_kernel_param_6];
	ld.param.u64 	%rd8, [pack_rays_kernel_param_7];
	ld.param.u32 	%r2, [pack_rays_kernel_param_8];
	mov.u32 	%r3, %ctaid.x;
	mov.u32 	%r4, %ntid.x;
	mov.u32 	%r5, %tid.x;
	mad.lo.s32 	%r1, %r3, %r4, %r5;
	setp.ge.u32 	%p1, %r1, %r2;
	@%p1 bra 	$L__BB0_2;
	ld.param.u64 	%rd28, [pack_rays_kernel_param_2];
	ld.param.u64 	%rd27, [pack_rays_kernel_param_0];
	cvta.to.global.u64 	%rd9, %rd27;
	cvta.to.global.u64 	%rd10, %rd2;
	cvta.to.global.u64 	%rd11, %rd28;
	cvta.to.global.u64 	%rd12, %rd7;
	cvta.to.global.u64 	%rd13, %rd4;
	cvta.to.global.u64 	%rd14, %rd5;
	cvta.to.global.u64 	%rd15, %rd6;
	cvta.to.global.u64 	%rd16, %rd8;
	mul.wide.u32 	%rd17, %r1, 4;
	add.s64 	%rd18, %rd9, %rd17;
	ld.global.nc.f32 	%f1, [%rd18];
	add.s64 	%rd19, %rd10, %rd17;
	ld.global.nc.f32 	%f2, [%rd19];
	add.s64 	%rd20, %rd11, %rd17;
	ld.global.nc.f32 	%f3, [%rd20];
	mul.wide.u32 	%rd21, %r1, 12;
	add.s64 	%rd22, %rd12, %rd21;
	st.global.f32 	[%rd22], %f1;
	st.global.f32 	[%rd22+4], %f2;
	st.global.f32 	[%rd22+8], %f3;
	add.s64 	%rd23, %rd13, %rd17;
	ld.global.nc.f32 	%f4, [%rd23];
	add.s64 	%rd24, %rd14, %rd17;
	ld.global.nc.f32 	%f5, [%rd24];
	add.s64 	%rd25, %rd15, %rd17;
	ld.global.nc.f32 	%f6, [%rd25];
	add.s64 	%rd26, %rd16, %rd21;
	st.global.f32 	[%rd26], %f4;
	st.global.f32 	[%rd26+4], %f5;
	st.global.f32 	[%rd26+8], %f6;
$L__BB0_2:
	ret;

}
	// .globl	transform_vertices_kernel
.visible .entry transform_vertices_kernel(
	.param .u64 .ptr .align 1 transform_vertices_kernel_param_0,
	.param .u64 .ptr .align 1 transform_vertices_kernel_param_1,
	.param .u64 .ptr .align 1 transform_vertices_kernel_param_2,
	.param .u64 .ptr .align 1 transform_vertices_kernel_param_3,
	.param .u64 .ptr .align 1 transform_vertices_kernel_param_4,
	.param .u32 transform_vertices_kernel_param_5
)
{
	.reg .pred 	%p<2>;
	.reg .b32 	%r<6>;
	.reg .b32 	%f<28>;
	.reg .b64 	%rd<17>;

	ld.param.u64 	%rd1, [transform_vertices_kernel_param_0];
	ld.param.u64 	%rd2, [transform_vertices_kernel_param_1];
	ld.param.u64 	%rd3, [transform_vertices_kernel_param_2];
	ld.param.u64 	%rd4, [transform_vertices_kernel_param_3];
	ld.param.u64 	%rd5, [transform_vertices_kernel_param_4];
	ld.param.u32 	%r2, [transform_vertices_kernel_param_5];
	mov.u32 	%r3, %ctaid.x;
	mov.u32 	%r4, %ntid.x;
	mov.u32 	%r5, %tid.x;
	mad.lo.s32 	%r1, %r3, %r4, %r5;
	setp.ge.u32 	%p1, %r1, %r2;
	@%p1 bra 	$L__BB1_2;
	cvta.to.global.u64 	%rd6, %rd1;
	cvta.to.global.u64 	%rd7, %rd2;
	cvta.to.global.u64 	%rd8, %rd3;
	cvta.to.global.u64 	%rd9, %rd4;
	cvta.to.global.u64 	%rd10, %rd5;
	mul.wide.u32 	%rd11, %r1, 4;
	add.s64 	%rd12, %rd6, %rd11;
	ld.global.nc.f32 	%f1, [%rd12];
	add.s64 	%rd13, %rd7, %rd11;
	ld.global.nc.f32 	%f2, [%rd13];
	add.s64 	%rd14, %rd8, %rd11;
	ld.global.nc.f32 	%f3, [%rd14];
	ld.global.nc.f32 	%f4, [%rd9];
	ld.global.nc.f32 	%f5, [%rd9+4];
	mul.f32 	%f6, %f2, %f5;
	fma.rn.f32 	%f7, %f1, %f4, %f6;
	ld.global.nc.f32 	%f8, [%rd9+8];
	fma.rn.f32 	%f9, %f3, %f8, %f7;
	ld.global.nc.f32 	%f10, [%rd9+12];
	add.f32 	%f11, %f10, %f9;
	ld.global.nc.f32 	%f12, [%rd9+16];
	ld.global.nc.f32 	%f13, [%rd9+20];
	mul.f32 	%f14, %f2, %f13;
	fma.rn.f32 	%f15, %f1, %f12, %f14;
	ld.global.nc.f32 	%f16, [%rd9+24];
	fma.rn.f32 	%f17, %f3, %f16, %f15;
	ld.global.nc.f32 	%f18, [%rd9+28];
	add.f32 	%f19, %f18, %f17;
	ld.global.nc.f32 	%f20, [%rd9+32];
	ld.global.nc.f32 	%f21, [%rd9+36];
	mul.f32 	%f22, %f2, %f21;
	fma.rn.f32 	%f23, %f1, %f20, %f22;
	ld.global.nc.f32 	%f24, [%rd9+40];
	fma.rn.f32 	%f25, %f3, %f24, %f23;
	ld.global.nc.f32 	%f26, [%rd9+44];
	add.f32 	%f27, %f26, %f25;
	mul.wide.u32 	%rd15, %r1, 12;
	add.s64 	%rd16, %rd10, %rd15;
	st.global.f32 	[%rd16], %f11;
	st.global.f32 	[%rd16+4], %f19;
	st.global.f32 	[%rd16+8], %f27;
$L__BB1_2:
	ret;

}
	// .globl	copy_results_kernel
.visible .entry copy_results_kernel(
	.param .u64 .ptr .align 1 copy_results_kernel_param_0,
	.param .u64 .ptr .align 1 copy_results_kernel_param_1,
	.param .u32 copy_results_kernel_param_2
)
{
	.reg .pred 	%p<2>;
	.reg .b32 	%r<6>;
	.reg .b32 	%f<2>;
	.reg .b64 	%rd<8>;

	ld.param.u64 	%rd1, [copy_results_kernel_param_0];
	ld.param.u64 	%rd2, [copy_results_kernel_param_1];
	ld.param.u32 	%r2, [copy_results_kernel_param_2];
	mov.u32 	%r3, %ctaid.x;
	mov.u32 	%r4, %ntid.x;
	mov.u32 	%r5, %tid.x;
	mad.lo.s32 	%r1, %r3, %r4, %r5;
	setp.ge.u32 	%p1, %r1, %r2;
	@%p1 bra 	$L__BB2_2;
	cvta.to.global.u64 	%rd3, %rd1;
	cvta.to.global.u64 	%rd4, %rd2;
	mul.wide.u32 	%rd5, %r1, 4;
	add.s64 	%rd6, %rd3, %rd5;
	ld.global.nc.f32 	%f1, [%rd6];
	add.s64 	%rd7, %rd4, %rd5;
	st.global.f32 	[%rd7], %f1;
$L__BB2_2:
	ret;

}


// ===== COMPILED SASS (sm_100) =====

	.target	sm_100

	.elftype	@"ET_EXEC"


//--------------------- .note.nv.tkinfo           --------------------------
	.section	.note.nv.tkinfo,"",@"SHT_NOTE"
	.sectionflags	@"SHF_NOTE_NV_TKINFO"
	.tkinfo
        /*0018*/ 	.word	0x00000002
        /*0030*/ 	.string	""
        /*0030*/ 	.string	"ptxas"
        /*0030*/ 	.string	"Cuda compilation tools, release 13.0, V13.0.88"
        /*0030*/ 	.string	"Build cuda_13.0.r13.0/compiler.36424714_0"
        /*0030*/ 	.string	"-arch sm_100 -m 64 "



//--------------------- .note.nv.cuinfo           --------------------------
	.section	.note.nv.cuinfo,"",@"SHT_NOTE"
	.sectionflags	@"SHF_NOTE_NV_CUINFO"
        /*0018*/ 	.short	0x0002
        /*001a*/ 	.short	0x0064
        /*001c*/ 	.short	0x0082
	.zero		2


//--------------------- .nv.info                  --------------------------
	.section	.nv.info,"",@"SHT_CUDA_INFO"
	.align	4


	//----- nvinfo : EIATTR_REGCOUNT
	.align		4
        /*0000*/ 	.byte	0x04, 0x2f
        /*0002*/ 	.short	(.L_1 - .L_0)
	.align		4
.L_0:
        /*0004*/ 	.word	index@(pack_rays_kernel)
        /*0008*/ 	.word	0x00000014


	//----- nvinfo : EIATTR_FRAME_SIZE
	.align		4
.L_1:
        /*000c*/ 	.byte	0x04, 0x11
        /*000e*/ 	.short	(.L_3 - .L_2)
	.align		4
.L_2:
        /*0010*/ 	.word	index@(pack_rays_kernel)
        /*0014*/ 	.word	0x00000000


	//----- nvinfo : EIATTR_REGCOUNT
	.align		4
.L_3:
        /*0018*/ 	.byte	0x04, 0x2f
        /*001a*/ 	.short	(.L_5 - .L_4)
	.align		4
.L_4:
        /*001c*/ 	.word	index@(transform_vertices_kernel)
        /*0020*/ 	.word	0x0000001b


	//----- nvinfo : EIATTR_FRAME_SIZE
	.align		4
.L_5:
        /*0024*/ 	.byte	0x04, 0x11
        /*0026*/ 	.short	(.L_7 - .L_6)
	.align		4
.L_6:
        /*0028*/ 	.word	index@(transform_vertices_kernel)
        /*002c*/ 	.word	0x00000000


	//----- nvinfo : EIATTR_REGCOUNT
	.align		4
.L_7:
        /*0030*/ 	.byte	0x04, 0x2f
        /*0032*/ 	.short	(.L_9 - .L_8)
	.align		4
.L_8:
        /*0034*/ 	.word	index@(copy_results_kernel)
        /*0038*/ 	.word	0x0000000a


	//----- nvinfo : EIATTR_FRAME_SIZE
	.align		4
.L_9:
        /*003c*/ 	.byte	0x04, 0x11
        /*003e*/ 	.short	(.L_11 - .L_10)
	.align		4
.L_10:
        /*0040*/ 	.word	index@(copy_results_kernel)
        /*0044*/ 	.word	0x00000000


	//----- nvinfo : EIATTR_MIN_STACK_SIZE
	.align		4
.L_11:
        /*0048*/ 	.byte	0x04, 0x12
        /*004a*/ 	.short	(.L_13 - .L_12)
	.align		4
.L_12:
        /*004c*/ 	.word	index@(copy_results_kernel)
        /*0050*/ 	.word	0x00000000


	//----- nvinfo : EIATTR_MIN_STACK_SIZE
	.align		4
.L_13:
        /*0054*/ 	.byte	0x04, 0x12
        /*0056*/ 	.short	(.L_15 - .L_14)
	.align		4
.L_14:
        /*0058*/ 	.word	index@(transform_vertices_kernel)
        /*005c*/ 	.word	0x00000000


	//----- nvinfo : EIATTR_MIN_STACK_SIZE
	.align		4
.L_15:
        /*0060*/ 	.byte	0x04, 0x12
        /*0062*/ 	.short	(.L_17 - .L_16)
	.align		4
.L_16:
        /*0064*/ 	.word	index@(pack_rays_kernel)
        /*0068*/ 	.word	0x00000000
.L_17:


//--------------------- .nv.compat                --------------------------
	.section	.nv.compat,"",@"SHT_CUDA_COMPAT_INFO"
	.align	4
        /*0000*/ 	.byte	0x02, 0x09, 0x00, 0x00, 0x02, 0x02, 0x01, 0x00, 0x02, 0x05, 0x05, 0x00, 0x03, 0x07, 0x01, 0x01
        /*0010*/ 	.byte	0x02, 0x03, 0x00, 0x00, 0x02, 0x06, 0x01, 0x00, 0x04, 0x0b, 0x08, 0x00, 0x09, 0x00, 0x00, 0x00
        /*0020*/ 	.byte	0x00, 0x00, 0x00, 0x00


//--------------------- .nv.info.copy_results_kernel --------------------------
	.section	.nv.info.copy_results_kernel,"",@"SHT_CUDA_INFO"
	.sectionflags	@""
	.align	4


	//----- nvinfo : EIATTR_CUDA_API_VERSION
	.align		4
        /*0000*/ 	.byte	0x04, 0x37
        /*0002*/ 	.short	(.L_19 - .L_18)
.L_18:
        /*0004*/ 	.word	0x00000082


	//----- nvinfo : EIATTR_KPARAM_INFO
	.align		4
.L_19:
        /*0008*/ 	.byte	0x04, 0x17
        /*000a*/ 	.short	(.L_21 - .L_20)
.L_20:
        /*000c*/ 	.word	0x00000000
        /*0010*/ 	.short	0x0002
        /*0012*/ 	.short	0x0010
        /*0014*/ 	.byte	0x00, 0xf0, 0x11, 0x00


	//----- nvinfo : EIATTR_KPARAM_INFO
	.align		4
.L_21:
        /*0018*/ 	.byte	0x04, 0x17
        /*001a*/ 	.short	(.L_23 - .L_22)
.L_22:
        /*001c*/ 	.word	0x00000000
        /*0020*/ 	.short	0x0001
        /*0022*/ 	.short	0x0008
        /*0024*/ 	.byte	0x00, 0xf5, 0x21, 0x00


	//----- nvinfo : EIATTR_KPARAM_INFO
	.align		4
.L_23:
        /*0028*/ 	.byte	0x04, 0x17
        /*002a*/ 	.short	(.L_25 - .L_24)
.L_24:
        /*002c*/ 	.word	0x00000000
        /*0030*/ 	.short	0x0000
        /*0032*/ 	.short	0x0000
        /*0034*/ 	.byte	0x00, 0xf5, 0x21, 0x00


	//----- nvinfo : EIATTR_SPARSE_MMA_MASK
	.align		4
.L_25:
        /*0038*/ 	.byte	0x03, 0x50
        /*003a*/ 	.short	0x0000


	//----- nvinfo : EIATTR_MAXREG_COUNT
	.align		4
        /*003c*/ 	.byte	0x03, 0x1b
        /*003e*/ 	.short	0x00ff


	//----- nvinfo : EIATTR_MERCURY_ISA_VERSION
	.align		4
        /*0040*/ 	.byte	0x03, 0x5f
        /*0042*/ 	.short	0x0101


	//----- nvinfo : EIATTR_VRC_CTA_INIT_COUNT
	.align		4
        /*0044*/ 	.byte	0x02, 0x4a
	.zero		1
	.zero		1


	//----- nvinfo : EIATTR_EXIT_INSTR_OFFSETS
	.align		4
        /*0048*/ 	.byte	0x04, 0x1c
        /*004a*/ 	.short	(.L_27 - .L_26)


	//   ....[0]....
.L_26:
        /*004c*/ 	.word	0x00000070


	//   ....[1]....
        /*0050*/ 	.word	0x000000f0


	//----- nvinfo : EIATTR_CBANK_PARAM_SIZE
	.align		4
.L_27:
        /*0054*/ 	.byte	0x03, 0x19
        /*0056*/ 	.short	0x0014


	//----- nvinfo : EIATTR_PARAM_CBANK
	.align		4
        /*0058*/ 	.byte	0x04, 0x0a
        /*005a*/ 	.short	(.L_29 - .L_28)
	.align		4
.L_28:
        /*005c*/ 	.word	index@(.nv.constant0.copy_results_kernel)
        /*0060*/ 	.short	0x0380
        /*0062*/ 	.short	0x0014


	//----- nvinfo : EIATTR_SW_WAR
	.align		4
.L_29:
        /*0064*/ 	.byte	0x04, 0x36
        /*0066*/ 	.short	(.L_31 - .L_30)
.L_30:
        /*0068*/ 	.word	0x00000008
.L_31:


//--------------------- .nv.info.transform_vertices_kernel --------------------------
	.section	.nv.info.transform_vertices_kernel,"",@"SHT_CUDA_INFO"
	.sectionflags	@""
	.align	4


	//----- nvinfo : EIATTR_CUDA_API_VERSION
	.align		4
        /*0000*/ 	.byte	0x04, 0x37
        /*0002*/ 	.short	(.L_33 - .L_32)
.L_32:
        /*0004*/ 	.word	0x00000082


	//----- nvinfo : EIATTR_KPARAM_INFO
	.align		4
.L_33:
        /*0008*/ 	.byte	0x04, 0x17
        /*000a*/ 	.short	(.L_35 - .L_34)
.L_34:
        /*000c*/ 	.word	0x00000000
        /*0010*/ 	.short	0x0005
        /*0012*/ 	.short	0x0028
        /*0014*/ 	.byte	0x00, 0xf0, 0x11, 0x00


	//----- nvinfo : EIATTR_KPARAM_INFO
	.align		4
.L_35:
        /*0018*/ 	.byte	0x04, 0x17
        /*001a*/ 	.short	(.L_37 - .L_36)
.L_36:
        /*001c*/ 	.word	0x00000000
        /*0020*/ 	.short	0x0004
        /*0022*/ 	.short	0x0020
        /*0024*/ 	.byte	0x00, 0xf5, 0x21, 0x00


	//----- nvinfo : EIATTR_KPARAM_INFO
	.align		4
.L_37:
        /*0028*/ 	.byte	0x04, 0x17
        /*002a*/ 	.short	(.L_39 - .L_38)
.L_38:
        /*002c*/ 	.word	0x00000000
        /*0030*/ 	.short	0x0003
        /*0032*/ 	.short	0x0018
        /*0034*/ 	.byte	0x00, 0xf5, 0x21, 0x00


	//----- nvinfo : EIATTR_KPARAM_INFO
	.align		4
.L_39:
        /*0038*/ 	.byte	0x04, 0x17
        /*003a*/ 	.short	(.L_41 - .L_40)
.L_40:
        /*003c*/ 	.word	0x00000000
        /*0040*/ 	.short	0x0002
        /*0042*/ 	.short	0x0010
        /*0044*/ 	.byte	0x00, 0xf5, 0x21, 0x00


	//----- nvinfo : EIATTR_KPARAM_INFO
	.align		4
.L_41:
        /*0048*/ 	.byte	0x04, 0x17
        /*004a*/ 	.short	(.L_43 - .L_42)
.L_42:
        /*004c*/ 	.word	0x00000000
        /*0050*/ 	.short	0x0001
        /*0052*/ 	.short	0x0008
        /*0054*/ 	.byte	0x00, 0xf5, 0x21, 0x00


	//----- nvinfo : EIATTR_KPARAM_INFO
	.align		4
.L_43:
        /*0058*/ 	.byte	0x04, 0x17
        /*005a*/ 	.short	(.L_45 - .L_44)
.L_44:
        /*005c*/ 	.word	0x00000000
        /*0060*/ 	.short	0x0000
        /*0062*/ 	.short	0x0000
        /*0064*/ 	.byte	0x00, 0xf5, 0x21, 0x00


	//----- nvinfo : EIATTR_SPARSE_MMA_MASK
	.align		4
.L_45:
        /*0068*/ 	.byte	0x03, 0x50
        /*006a*/ 	.short	0x0000


	//----- nvinfo : EIATTR_MAXREG_COUNT
	.align		4
        /*006c*/ 	.byte	0x03, 0x1b
        /*006e*/ 	.short	0x00ff


	//----- nvinfo : EIATTR_MERCURY_ISA_VERSION
	.align		4
        /*0070*/ 	.byte	0x03, 0x5f
        /*0072*/ 	.short	0x0101


	//----- nvinfo : EIATTR_VRC_CTA_INIT_COUNT
	.align		4
        /*0074*/ 	.byte	0x02, 0x4a
	.zero		1
	.zero		1


	//----- nvinfo : EIATTR_EXIT_INSTR_OFFSETS
	.align		4
        /*0078*/ 	.byte	0x04, 0x1c
        /*007a*/ 	.short	(.L_47 - .L_46)


	//   ....[0]....
.L_46:
        /*007c*/ 	.word	0x00000070


	//   ....[1]....
        /*0080*/ 	.word	0x00000300


	//----- nvinfo : EIATTR_CBANK_PARAM_SIZE
	.align		4
.L_47:
        /*0084*/ 	.byte	0x03, 0x19
        /*0086*/ 	.short	0x002c


	//----- nvinfo : EIATTR_PARAM_CBANK
	.align		4
        /*0088*/ 	.byte	0x04, 0x0a
        /*008a*/ 	.short	(.L_49 - .L_48)
	.align		4
.L_48:
        /*008c*/ 	.word	index@(.nv.constant0.transform_vertices_kernel)
        /*0090*/ 	.short	0x0380
        /*0092*/ 	.short	0x002c


	//----- nvinfo : EIATTR_SW_WAR
	.align		4
.L_49:
        /*0094*/ 	.byte	0x04, 0x36
        /*0096*/ 	.short	(.L_51 - .L_50)
.L_50:
        /*0098*/ 	.word	0x00000008
.L_51:


//--------------------- .nv.info.pack_rays_kernel --------------------------
	.section	.nv.info.pack_rays_kernel,"",@"SHT_CUDA_INFO"
	.sectionflags	@""
	.align	4


	//----- nvinfo : EIATTR_CUDA_API_VERSION
	.align		4
        /*0000*/ 	.byte	0x04, 0x37
        /*0002*/ 	.short	(.L_53 - .L_52)
.L_52:
        /*0004*/ 	.word	0x00000082


	//----- nvinfo : EIATTR_KPARAM_INFO
	.align		4
.L_53:
        /*0008*/ 	.byte	0x04, 0x17
        /*000a*/ 	.short	(.L_55 - .L_54)
.L_54:
        /*000c*/ 	.word	0x00000000
        /*0010*/ 	.short	0x0008
        /*0012*/ 	.short	0x0040
        /*0014*/ 	.byte	0x00, 0xf0, 0x11, 0x00


	//----- nvinfo : EIATTR_KPARAM_INFO
	.align		4
.L_55:
        /*0018*/ 	.byte	0x04, 0x17
        /*001a*/ 	.short	(.L_57 - .L_56)
.L_56:
        /*001c*/ 	.word	0x00000000
        /*0020*/ 	.short	0x0007
        /*0022*/ 	.short	0x0038
        /*0024*/ 	.byte	0x00, 0xf5, 0x21, 0x00


	//----- nvinfo : EIATTR_KPARAM_INFO
	.align		4
.L_57:
        /*0028*/ 	.byte	0x04, 0x17
        /*002a*/ 	.short	(.L_59 - .L_58)
.L_58:
        /*002c*/ 	.word	0x00000000
        /*0030*/ 	.short	0x0006
        /*0032*/ 	.short	0x0030
        /*0034*/ 	.byte	0x00, 0xf5, 0x21, 0x00


	//----- nvinfo : EIATTR_KPARAM_INFO
	.align		4
.L_59:
        /*0038*/ 	.byte	0x04, 0x17
        /*003a*/ 	.short	(.L_61 - .L_60)
.L_60:
        /*003c*/ 	.word	0x00000000
        /*0040*/ 	.short	0x0005
        /*0042*/ 	.short	0x0028
        /*0044*/ 	.byte	0x00, 0xf5, 0x21, 0x00


	//----- nvinfo : EIATTR_KPARAM_INFO
	.align		4
.L_61:
        /*0048*/ 	.byte	0x04, 0x17
        /*004a*/ 	.short	(.L_63 - .L_62)
.L_62:
        /*004c*/ 	.word	0x00000000
        /*0050*/ 	.short	0x0004
        /*0052*/ 	.short	0x0020
        /*0054*/ 	.byte	0x00, 0xf5, 0x21, 0x00


	//----- nvinfo : EIATTR_KPARAM_INFO
	.align		4
.L_63:
        /*0058*/ 	.byte	0x04, 0x17
        /*005a*/ 	.short	(.L_65 - .L_64)
.L_64:
        /*005c*/ 	.word	0x00000000
        /*0060*/ 	.short	0x0003
        /*0062*/ 	.short	0x0018
        /*0064*/ 	.byte	0x00, 0xf5, 0x21, 0x00


	//----- nvinfo : EIATTR_KPARAM_INFO
	.align		4
.L_65:
        /*0068*/ 	.byte	0x04, 0x17
        /*006a*/ 	.short	(.L_67 - .L_66)
.L_66:
        /*006c*/ 	.word	0x00000000
        /*0070*/ 	.short	0x0002
        /*0072*/ 	.short	0x0010
        /*0074*/ 	.byte	0x00, 0xf5, 0x21, 0x00


	//----- nvinfo : EIATTR_KPARAM_INFO
	.align		4
.L_67:
        /*0078*/ 	.byte	0x04, 0x17
        /*007a*/ 	.short	(.L_69 - .L_68)
.L_68:
        /*007c*/ 	.word	0x00000000
        /*0080*/ 	.short	0x0001
        /*0082*/ 	.short	0x0008
        /*0084*/ 	.byte	0x00, 0xf5, 0x21, 0x00


	//----- nvinfo : EIATTR_KPARAM_INFO
	.align		4
.L_69:
        /*0088*/ 	.byte	0x04, 0x17
        /*008a*/ 	.short	(.L_71 - .L_70)
.L_70:
        /*008c*/ 	.word	0x00000000
        /*0090*/ 	.short	0x0000
        /*0092*/ 	.short	0x0000
        /*0094*/ 	.byte	0x00, 0xf5, 0x21, 0x00


	//----- nvinfo : EIATTR_SPARSE_MMA_MASK
	.align		4
.L_71:
        /*0098*/ 	.byte	0x03, 0x50
        /*009a*/ 	.short	0x0000


	//----- nvinfo : EIATTR_MAXREG_COUNT
	.align		4
        /*009c*/ 	.byte	0x03, 0x1b
        /*009e*/ 	.short	0x00ff


	//----- nvinfo : EIATTR_MERCURY_ISA_VERSION
	.align		4
        /*00a0*/ 	.byte	0x03, 0x5f
        /*00a2*/ 	.short	0x0101


	//----- nvinfo : EIATTR_VRC_CTA_INIT_COUNT
	.align		4
        /*00a4*/ 	.byte	0x02, 0x4a
	.zero		1
	.zero		1


	//----- nvinfo : EIATTR_EXIT_INSTR_OFFSETS
	.align		4
        /*00a8*/ 	.byte	0x04, 0x1c
        /*00aa*/ 	.short	(.L_73 - .L_72)


	//   ....[0]....
.L_72:
        /*00ac*/ 	.word	0x00000070


	//   ....[1]....
        /*00b0*/ 	.word	0x00000250


	//----- nvinfo : EIATTR_CBANK_PARAM_SIZE
	.align		4
.L_73:
        /*00b4*/ 	.byte	0x03, 0x19
        /*00b6*/ 	.short	0x0044


	//----- nvinfo : EIATTR_PARAM_CBANK
	.align		4
        /*00b8*/ 	.byte	0x04, 0x0a
        /*00ba*/ 	.short	(.L_75 - .L_74)
	.align		4
.L_74:
        /*00bc*/ 	.word	index@(.nv.constant0.pack_rays_kernel)
        /*00c0*/ 	.short	0x0380
        /*00c2*/ 	.short	0x0044


	//----- nvinfo : EIATTR_SW_WAR
	.align		4
.L_75:
        /*00c4*/ 	.byte	0x04, 0x36
        /*00c6*/ 	.short	(.L_77 - .L_76)
.L_76:
        /*00c8*/ 	.word	0x00000008
.L_77:


//--------------------- .nv.callgraph             --------------------------
	.section	.nv.callgraph,"",@"SHT_CUDA_CALLGRAPH"
	.align	4
	.sectionentsize	8
	.align		4
        /*0000*/ 	.word	0x00000000
	.align		4
        /*0004*/ 	.word	0xffffffff
	.align		4
        /*0008*/ 	.word	0x00000000
	.align		4
        /*000c*/ 	.word	0xfffffffe
	.align		4
        /*0010*/ 	.word	0x00000000
	.align		4
        /*0014*/ 	.word	0xfffffffd
	.align		4
        /*0018*/ 	.word	0x00000000
	.align		4
        /*001c*/ 	.word	0xfffffffc


//--------------------- .text.copy_results_kernel --------------------------
	.section	.text.copy_results_kernel,"ax",@progbits
	.align	128
        .global         copy_results_kernel
        .type           copy_results_kernel,@function
        .size           copy_results_kernel,(.L_x_3 - copy_results_kernel)
        .other          copy_results_kernel,@"STO_CUDA_ENTRY STV_DEFAULT"
copy_results_kernel:
.text.copy_results_kernel:
[----:B------:R-:W-:Y:S01]  /*0000*/  LDC R1, c[0x0][0x37c] ;  /* 0x0000df00ff017b82 */ /* 0x000fe20000000800 */
[----:B------:R-:W0:Y:S07]  /*0010*/  S2R R0, SR_TID.X ;  /* 0x0000000000007919 */ /* 0x000e2e0000002100 */
[----:B------:R-:W0:Y:S01]  /*0020*/  S2UR UR4, SR_CTAID.X ;  /* 0x00000000000479c3 */ /* 0x000e220000002500 */
[----:B------:R-:W1:Y:S07]  /*0030*/  LDCU UR5, c[0x0][0x390] ;  /* 0x00007200ff0577ac */ /* 0x000e6e0008000800 */
[----:B------:R-:W0:Y:S02]  /*0040*/  LDC R7, c[0x0][0x360] ;  /* 0x0000d800ff077b82 */ /* 0x000e240000000800 */
[----:B0-----:R-:W-:-:S05]  /*0050*/  IMAD R7, R7, UR4, R0 ;  /* 0x0000000407077c24 */ /* 0x001fca000f8e0200 */
[----:B-1----:R-:W-:-:S13]  /*0060*/  ISETP.GE.U32.AND P0, PT, R7, UR5, PT ;  /* 0x0000000507007c0c */ /* 0x002fda000bf06070 */
[----:B------:R-:W-:Y:S05]  /*0070*/  @P0 EXIT ;  /* 0x000000000000094d */ /* 0x000fea0003800000 */
[----:B------:R-:W0:Y:S01]  /*0080*/  LDC.64 R2, c[0x0][0x380] ;  /* 0x0000e000ff027b82 */ /* 0x000e220000000a00 */
[----:B------:R-:W1:Y:S07]  /*0090*/  LDCU.64 UR4, c[0x0][0x358] ;  /* 0x00006b00ff0477ac */ /* 0x000e6e0008000a00 */
[----:B------:R-:W2:Y:S01]  /*00a0*/  LDC.64 R4, c[0x0][0x388] ;  /* 0x0000e200ff047b82 */ /* 0x000ea20000000a00 */
[----:B0-----:R-:W-:-:S06]  /*00b0*/  IMAD.WIDE.U32 R2, R7, 0x4, R2 ;  /* 0x0000000407027825 */ /* 0x001fcc00078e0002 */
[----:B-1----:R-:W3:Y:S01]  /*00c0*/  LDG.E.CONSTANT R3, desc[UR4][R2.64] ;  /* 0x0000000402037981 */ /* 0x002ee2000c1e9900 */
[----:B--2---:R-:W-:-:S05]  /*00d0*/  IMAD.WIDE.U32 R4, R7, 0x4, R4 ;  /* 0x0000000407047825 */ /* 0x004fca00078e0004 */
[----:B---3--:R-:W-:Y:S01]  /*00e0*/  STG.E desc[UR4][R4.64], R3 ;  /* 0x0000000304007986 */ /* 0x008fe2000c101904 */
[----:B------:R-:W-:Y:S05]  /*00f0*/  EXIT ;  /* 0x000000000000794d */ /* 0x000fea0003800000 */
.L_x_0:
[----:B------:R-:W-:-:S00]  /*0100*/  BRA `(.L_x_0) ;  /* 0xfffffffc00fc7947 */ /* 0x000fc0000383ffff */
[----:B------:R-:W-:-:S00]  /*0110*/  NOP ;  /* 0x0000000000007918 */ /* 0x000fc00000000000 */
        /* <DEDUP_REMOVED lines=14> */
.L_x_3:


//--------------------- .text.transform_vertices_kernel --------------------------
	.section	.text.transform_vertices_kernel,"ax",@progbits
	.align	128
        .global         transform_vertices_kernel
        .type           transform_vertices_kernel,@function
        .size           transform_vertices_kernel,(.L_x_4 - transform_vertices_kernel)
        .other          transform_vertices_kernel,@"STO_CUDA_ENTRY STV_DEFAULT"
transform_vertices_kernel:
.text.transform_vertices_kernel:
        /* <DEDUP_REMOVED lines=10> */
[----:B------:R-:W2:Y:S08]  /*00a0*/  LDC.64 R4, c[0x0][0x380] ;  /* 0x0000e000ff047b82 */ /* 0x000eb00000000a00 */
[----:B------:R-:W3:Y:S08]  /*00b0*/  LDC.64 R2, c[0x0][0x398] ;  /* 0x0000e600ff027b82 */ /* 0x000ef00000000a00 */
[----:B------:R-:W4:Y:S01]  /*00c0*/  LDC.64 R8, c[0x0][0x390] ;  /* 0x0000e400ff087b82 */ /* 0x000f220000000a00 */
[----:B0-----:R-:W-:-:S05]  /*00d0*/  IMAD.WIDE.U32 R6, R0, 0x4, R6 ;  /* 0x0000000400067825 */ /* 0x001fca00078e0006 */
[----:B-1----:R-:W5:Y:S01]  /*00e0*/  LDG.E.CONSTANT R11, desc[UR4][R6.64] ;  /* 0x00000004060b7981 */ /* 0x002f62000c1e9900 */
[----:B--2---:R-:W-:-:S05]  /*00f0*/  IMAD.WIDE.U32 R4, R0, 0x4, R4 ;  /* 0x0000000400047825 */ /* 0x004fca00078e0004 */
[----:B------:R0:W2:Y:S04]  /*0100*/  LDG.E.CONSTANT R10, desc[UR4][R4.64] ;  /* 0x00000004040a7981 */ /* 0x0000a8000c1e9900 */
[----:B---3--:R-:W5:Y:S04]  /*0110*/  LDG.E.CONSTANT R12, desc[UR4][R2.64+0x4] ;  /* 0x00000404020c7981 */ /* 0x008f68000c1e9900 */
[----:B------:R-:W3:Y:S01]  /*0120*/  LDG.E.CONSTANT R18, desc[UR4][R2.64+0x14] ;  /* 0x0000140402127981 */ /* 0x000ee2000c1e9900 */
[----:B0-----:R-:W0:Y:S03]  /*0130*/  LDC.64 R4, c[0x0][0x3a0] ;  /* 0x0000e800ff047b82 */ /* 0x001e260000000a00 */
[----:B------:R-:W2:Y:S01]  /*0140*/  LDG.E.CONSTANT R22, desc[UR4][R2.64+0x24] ;  /* 0x0000240402167981 */ /* 0x000ea2000c1e9900 */
[----:B----4-:R-:W-:-:S03]  /*0150*/  IMAD.WIDE.U32 R8, R0, 0x4, R8 ;  /* 0x0000000400087825 */ /* 0x010fc600078e0008 */
[----:B------:R-:W4:Y:S04]  /*0160*/  LDG.E.CONSTANT R13, desc[UR4][R2.64] ;  /* 0x00000004020d7981 */ /* 0x000f28000c1e9900 */
        /* <DEDUP_REMOVED lines=8> */
[----:B------:R-:W4:Y:S01]  /*01f0*/  LDG.E.CONSTANT R7, desc[UR4][R2.64+0x2c] ;  /* 0x00002c0402077981 */ /* 0x000f22000c1e9900 */
[----:B0-----:R-:W-:-:S04]  /*0200*/  IMAD.WIDE.U32 R4, R0, 0xc, R4 ;  /* 0x0000000c00047825 */ /* 0x001fc800078e0004 */
[C---:B-----5:R-:W-:Y:S01]  /*0210*/  FMUL R15, R11.reuse, R12 ;  /* 0x0000000c0b0f7220 */ /* 0x060fe20000400000 */
[C---:B---3--:R-:W-:Y:S01]  /*0220*/  FMUL R18, R11.reuse, R18 ;  /* 0x000000120b127220 */ /* 0x048fe20000400000 */
[----:B--2---:R-:W-:Y:S02]  /*0230*/  FMUL R22, R11, R22 ;  /* 0x000000160b167220 */ /* 0x004fe40000400000 */
[C---:B----4-:R-:W-:Y:S01]  /*0240*/  FFMA R13, R10.reuse, R13, R15 ;  /* 0x0000000d0a0d7223 */ /* 0x050fe2000000000f */
[C---:B------:R-:W-:Y:S01]  /*0250*/  FFMA R17, R10.reuse, R17, R18 ;  /* 0x000000110a117223 */ /* 0x040fe20000000012 */
[----:B------:R-:W-:Y:S02]  /*0260*/  FFMA R19, R10, R19, R22 ;  /* 0x000000130a137223 */ /* 0x000fe40000000016 */
[C---:B------:R-:W-:Y:S01]  /*0270*/  FFMA R13, R8.reuse, R14, R13 ;  /* 0x0000000e080d7223 */ /* 0x040fe2000000000d */
[C---:B------:R-:W-:Y:S01]  /*0280*/  FFMA R17, R8.reuse, R20, R17 ;  /* 0x0000001408117223 */ /* 0x040fe20000000011 */
[----:B------:R-:W-:-:S02]  /*0290*/  FFMA R24, R8, R24, R19 ;  /* 0x0000001808187223 */ /* 0x000fc40000000013 */
[----:B------:R-:W-:Y:S01]  /*02a0*/  FADD R13, R13, R16 ;  /* 0x000000100d0d7221 */ /* 0x000fe20000000000 */
[----:B------:R-:W-:Y:S01]  /*02b0*/  FADD R17, R17, R6 ;  /* 0x0000000611117221 */ /* 0x000fe20000000000 */
[----:B------:R-:W-:-:S03]  /*02c0*/  FADD R7, R24, R7 ;  /* 0x0000000718077221 */ /* 0x000fc60000000000 */
[----:B------:R-:W-:Y:S04]  /*02d0*/  STG.E desc[UR4][R4.64], R13 ;  /* 0x0000000d04007986 */ /* 0x000fe8000c101904 */
[----:B------:R-:W-:Y:S04]  /*02e0*/  STG.E desc[UR4][R4.64+0x4], R17 ;  /* 0x0000041104007986 */ /* 0x000fe8000c101904 */
[----:B------:R-:W-:Y:S01]  /*02f0*/  STG.E desc[UR4][R4.64+0x8], R7 ;  /* 0x0000080704007986 */ /* 0x000fe2000c101904 */
[----:B------:R-:W-:Y:S05]  /*0300*/  EXIT ;  /* 0x000000000000794d */ /* 0x000fea0003800000 */
.L_x_1:
        /* <DEDUP_REMOVED lines=15> */
.L_x_4:


//--------------------- .text.pack_rays_kernel    --------------------------
	.section	.text.pack_rays_kernel,"ax",@progbits
	.align	128
        .global         pack_rays_kernel
        .type           pack_rays_kernel,@function
        .size           pack_rays_kernel,(.L_x_5 - pack_rays_kernel)
        .other          pack_rays_kernel,@"STO_CUDA_ENTRY STV_DEFAULT"
pack_rays_kernel:
.text.pack_rays_kernel:
        /* <DEDUP_REMOVED lines=13> */
[----:B0-----:R-:W-:-:S06]  /*00d0*/  IMAD.WIDE.U32 R2, R0, 0x4, R2 ;  /* 0x0000000400027825 */ /* 0x001fcc00078e0002 */
[----:B-1----:R-:W5:Y:S01]  /*00e0*/  LDG.E.CONSTANT R2, desc[UR4][R2.64] ;  /* 0x0000000402027981 */ /* 0x002f62000c1e9900 */
[----:B------:R-:W0:Y:S08]  /*00f0*/  LDC.64 R12, c[0x0][0x3a0] ;  /* 0x0000e800ff0c7b82 */ /* 0x000e300000000a00 */
[----:B------:R-:W1:Y:S01]  /*0100*/  LDC.64 R14, c[0x0][0x3a8] ;  /* 0x0000ea00ff0e7b82 */ /* 0x000e620000000a00 */
[----:B--2---:R-:W-:-:S04]  /*0110*/  IMAD.WIDE.U32 R4, R0, 0x4, R4 ;  /* 0x0000000400047825 */ /* 0x004fc800078e0004 */
[C---:B---3--:R-:W-:Y:S02]  /*0120*/  IMAD.WIDE.U32 R6, R0.reuse, 0x4, R6 ;  /* 0x0000000400067825 */ /* 0x048fe400078e0006 */
[----:B------:R-:W2:Y:S01]  /*0130*/  LDG.E.CONSTANT R5, desc[UR4][R4.64] ;  /* 0x0000000404057981 */ /* 0x000ea2000c1e9900 */
[----:B------:R-:W3:Y:S01]  /*0140*/  LDC.64 R8, c[0x0][0x3b0] ;  /* 0x0000ec00ff087b82 */ /* 0x000ee20000000a00 */
[C---:B----4-:R-:W-:Y:S02]  /*0150*/  IMAD.WIDE.U32 R10, R0.reuse, 0x4, R10 ;  /* 0x00000004000a7825 */ /* 0x050fe400078e000a */
[----:B------:R-:W4:Y:S04]  /*0160*/  LDG.E.CONSTANT R7, desc[UR4][R6.64] ;  /* 0x0000000406077981 */ /* 0x000f28000c1e9900 */
[----:B------:R-:W4:Y:S01]  /*0170*/  LDG.E.CONSTANT R11, desc[UR4][R10.64] ;  /* 0x000000040a0b7981 */ /* 0x000f22000c1e9900 */
[C---:B0-----:R-:W-:Y:S01]  /*0180*/  IMAD.WIDE.U32 R12, R0.reuse, 0x4, R12 ;  /* 0x00000004000c7825 */ /* 0x041fe200078e000c */
[----:B------:R-:W0:Y:S05]  /*0190*/  LDC.64 R16, c[0x0][0x3b8] ;  /* 0x0000ee00ff107b82 */ /* 0x000e2a0000000a00 */
[----:B------:R-:W4:Y:S01]  /*01a0*/  LDG.E.CONSTANT R13, desc[UR4][R12.64] ;  /* 0x000000040c0d7981 */ /* 0x000f22000c1e9900 */
[----:B-1----:R-:W-:-:S06]  /*01b0*/  IMAD.WIDE.U32 R14, R0, 0x4, R14 ;  /* 0x00000004000e7825 */ /* 0x002fcc00078e000e */
[----:B------:R-:W4:Y:S01]  /*01c0*/  LDG.E.CONSTANT R15, desc[UR4][R14.64] ;  /* 0x000000040e0f7981 */ /* 0x000f22000c1e9900 */
[----:B---3--:R-:W-:-:S04]  /*01d0*/  IMAD.WIDE.U32 R8, R0, 0xc, R8 ;  /* 0x0000000c00087825 */ /* 0x008fc800078e0008 */
[----:B0-----:R-:W-:Y:S01]  /*01e0*/  IMAD.WIDE.U32 R16, R0, 0xc, R16 ;  /* 0x0000000c00107825 */ /* 0x001fe200078e0010 */
[----:B-----5:R-:W-:Y:S04]  /*01f0*/  STG.E desc[UR4][R8.64], R2 ;  /* 0x0000000208007986 */ /* 0x020fe8000c101904 */
[----:B--2---:R-:W-:Y:S04]  /*0200*/  STG.E desc[UR4][R8.64+0x4], R5 ;  /* 0x0000040508007986 */ /* 0x004fe8000c101904 */
[----:B----4-:R-:W-:Y:S04]  /*0210*/  STG.E desc[UR4][R8.64+0x8], R7 ;  /* 0x0000080708007986 */ /* 0x010fe8000c101904 */
[----:B------:R-:W-:Y:S04]  /*0220*/  STG.E desc[UR4][R16.64], R11 ;  /* 0x0000000b10007986 */ /* 0x000fe8000c101904 */
[----:B------:R-:W-:Y:S04]  /*0230*/  STG.E desc[UR4][R16.64+0x4], R13 ;  /* 0x0000040d10007986 */ /* 0x000fe8000c101904 */
[----:B------:R-:W-:Y:S01]  /*0240*/  STG.E desc[UR4][R16.64+0x8], R15 ;  /* 0x0000080f10007986 */ /* 0x000fe2000c101904 */
[----:B------:R-:W-:Y:S05]  /*0250*/  EXIT ;  /* 0x000000000000794d */ /* 0x000fea0003800000 */
.L_x_2:
        /* <DEDUP_REMOVED lines=10> */
.L_x_5:


//--------------------- .nv.shared.reserved.0     --------------------------
	.section	.nv.shared.reserved.0,"aw",@nobits
	.weak		__nv_reservedSMEM_offset_0_alias
	.size		__nv_reservedSMEM_offset_0_alias, 0, 64
	.other		__nv_reservedSMEM_offset_0_alias,@"STO_CUDA_RESERVED_SHARED STV_DEFAULT"
__nv_reservedSMEM_offset_0_alias:
	.zero		0
	.zero		64


//--------------------- .nv.constant0.copy_results_kernel --------------------------
	.section	.nv.constant0.copy_results_kernel,"a",@progbits
	.sectionflags	@""
	.align	4
.nv.constant0.copy_results_kernel:
	.zero		916


//--------------------- .nv.constant0.transform_vertices_kernel --------------------------
	.section	.nv.constant0.transform_vertices_kernel,"a",@progbits
	.sectionflags	@""
	.align	4
.nv.constant0.transform_vertices_kernel:
	.zero		940


//--------------------- .nv.constant0.pack_rays_kernel --------------------------
	.section	.nv.constant0.pack_rays_kernel,"a",@progbits
	.sectionflags	@""
	.align	4
.nv.constant0.pack_rays_kernel:
	.zero		964


//--------------------- SYMBOLS --------------------------

	.type		.nv.reservedSmem.offset0,@object
	.size		.nv.reservedSmem.offset0,0x4
